//
// Generated by NVIDIA NVVM Compiler
//
// Compiler Build ID: CL-36424714
// Cuda compilation tools, release 13.0, V13.0.88
// Based on NVVM 20.0.0
//

.version 9.0
.target sm_100
.address_size 64

	// .globl	_Z16matrixMultKernelPdS_S_iii

.visible .entry _Z16matrixMultKernelPdS_S_iii(
	.param .u64 .ptr .align 1 _Z16matrixMultKernelPdS_S_iii_param_0,
	.param .u64 .ptr .align 1 _Z16matrixMultKernelPdS_S_iii_param_1,
	.param .u64 .ptr .align 1 _Z16matrixMultKernelPdS_S_iii_param_2,
	.param .u32 _Z16matrixMultKernelPdS_S_iii_param_3,
	.param .u32 _Z16matrixMultKernelPdS_S_iii_param_4,
	.param .u32 _Z16matrixMultKernelPdS_S_iii_param_5
)
{
	.reg .pred 	%p<13>;
	.reg .b32 	%r<70>;
	.reg .b64 	%rd<52>;
	.reg .b64 	%fd<68>;

	ld.param.u64 	%rd7, [_Z16matrixMultKernelPdS_S_iii_param_0];
	ld.param.u64 	%rd8, [_Z16matrixMultKernelPdS_S_iii_param_1];
	ld.param.u32 	%r39, [_Z16matrixMultKernelPdS_S_iii_param_3];
	ld.param.u32 	%r40, [_Z16matrixMultKernelPdS_S_iii_param_4];
	ld.param.u32 	%r41, [_Z16matrixMultKernelPdS_S_iii_param_5];
	cvta.to.global.u64 	%rd1, %rd8;
	cvta.to.global.u64 	%rd2, %rd7;
	mov.u32 	%r1, %ctaid.y;
	mov.u32 	%r2, %ctaid.x;
	setp.ge.s32 	%p1, %r1, %r39;
	setp.ge.s32 	%p2, %r2, %r41;
	or.pred  	%p3, %p1, %p2;
	@%p3 bra 	$L__BB0_14;
	setp.lt.s32 	%p4, %r40, 1;
	mov.f64 	%fd67, 0d0000000000000000;
	@%p4 bra 	$L__BB0_13;
	mul.lo.s32 	%r3, %r39, %r1;
	and.b32  	%r4, %r40, 7;
	setp.lt.u32 	%p5, %r40, 8;
	mov.f64 	%fd67, 0d0000000000000000;
	mov.b32 	%r68, 0;
	@%p5 bra 	$L__BB0_5;
	and.b32  	%r43, %r40, 2147483640;
	neg.s32 	%r66, %r43;
	add.s32 	%r65, %r2, %r40;
	shl.b32 	%r7, %r40, 3;
	shl.b32 	%r44, %r40, 1;
	add.s32 	%r64, %r2, %r44;
	mad.lo.s32 	%r63, %r40, 3, %r2;
	shl.b32 	%r45, %r40, 2;
	add.s32 	%r62, %r2, %r45;
	mad.lo.s32 	%r61, %r40, 5, %r2;
	mad.lo.s32 	%r60, %r40, 6, %r2;
	mad.lo.s32 	%r59, %r40, 7, %r2;
	mul.wide.u32 	%rd9, %r2, 8;
	add.s64 	%rd51, %rd1, %rd9;
	mov.f64 	%fd67, 0d0000000000000000;
	mul.wide.u32 	%rd26, %r7, 8;
	mov.u32 	%r58, %r3;
$L__BB0_4:
	.pragma "nounroll";
	and.b32  	%r68, %r40, 2147483640;
	mul.wide.s32 	%rd10, %r58, 8;
	add.s64 	%rd11, %rd2, %rd10;
	ld.global.f64 	%fd17, [%rd11];
	ld.global.f64 	%fd18, [%rd51];
	fma.rn.f64 	%fd19, %fd17, %fd18, %fd67;
	ld.global.f64 	%fd20, [%rd11+8];
	mul.wide.u32 	%rd12, %r65, 8;
	add.s64 	%rd13, %rd1, %rd12;
	ld.global.f64 	%fd21, [%rd13];
	fma.rn.f64 	%fd22, %fd20, %fd21, %fd19;
	ld.global.f64 	%fd23, [%rd11+16];
	mul.wide.u32 	%rd14, %r64, 8;
	add.s64 	%rd15, %rd1, %rd14;
	ld.global.f64 	%fd24, [%rd15];
	fma.rn.f64 	%fd25, %fd23, %fd24, %fd22;
	ld.global.f64 	%fd26, [%rd11+24];
	mul.wide.u32 	%rd16, %r63, 8;
	add.s64 	%rd17, %rd1, %rd16;
	ld.global.f64 	%fd27, [%rd17];
	fma.rn.f64 	%fd28, %fd26, %fd27, %fd25;
	ld.global.f64 	%fd29, [%rd11+32];
	mul.wide.u32 	%rd18, %r62, 8;
	add.s64 	%rd19, %rd1, %rd18;
	ld.global.f64 	%fd30, [%rd19];
	fma.rn.f64 	%fd31, %fd29, %fd30, %fd28;
	ld.global.f64 	%fd32, [%rd11+40];
	mul.wide.u32 	%rd20, %r61, 8;
	add.s64 	%rd21, %rd1, %rd20;
	ld.global.f64 	%fd33, [%rd21];
	fma.rn.f64 	%fd34, %fd32, %fd33, %fd31;
	ld.global.f64 	%fd35, [%rd11+48];
	mul.wide.u32 	%rd22, %r60, 8;
	add.s64 	%rd23, %rd1, %rd22;
	ld.global.f64 	%fd36, [%rd23];
	fma.rn.f64 	%fd37, %fd35, %fd36, %fd34;
	ld.global.f64 	%fd38, [%rd11+56];
	mul.wide.u32 	%rd24, %r59, 8;
	add.s64 	%rd25, %rd1, %rd24;
	ld.global.f64 	%fd39, [%rd25];
	fma.rn.f64 	%fd67, %fd38, %fd39, %fd37;
	add.s32 	%r66, %r66, 8;
	add.s32 	%r65, %r65, %r7;
	add.s32 	%r64, %r64, %r7;
	add.s32 	%r63, %r63, %r7;
	add.s32 	%r62, %r62, %r7;
	add.s32 	%r61, %r61, %r7;
	add.s32 	%r60, %r60, %r7;
	add.s32 	%r59, %r59, %r7;
	add.s64 	%rd51, %rd51, %rd26;
	add.s32 	%r58, %r58, 8;
	setp.ne.s32 	%p6, %r66, 0;
	@%p6 bra 	$L__BB0_4;
$L__BB0_5:
	setp.eq.s32 	%p7, %r4, 0;
	@%p7 bra 	$L__BB0_13;
	and.b32  	%r34, %r40, 3;
	setp.lt.u32 	%p8, %r4, 4;
	@%p8 bra 	$L__BB0_8;
	add.s32 	%r46, %r68, %r3;
	mul.wide.s32 	%rd27, %r46, 8;
	add.s64 	%rd28, %rd2, %rd27;
	ld.global.f64 	%fd41, [%rd28];
	mad.lo.s32 	%r47, %r68, %r40, %r2;
	mul.wide.u32 	%rd29, %r47, 8;
	add.s64 	%rd30, %rd1, %rd29;
	ld.global.f64 	%fd42, [%rd30];
	fma.rn.f64 	%fd43, %fd41, %fd42, %fd67;
	ld.global.f64 	%fd44, [%rd28+8];
	add.s32 	%r48, %r47, %r40;
	mul.wide.u32 	%rd31, %r48, 8;
	add.s64 	%rd32, %rd1, %rd31;
	ld.global.f64 	%fd45, [%rd32];
	fma.rn.f64 	%fd46, %fd44, %fd45, %fd43;
	ld.global.f64 	%fd47, [%rd28+16];
	add.s32 	%r49, %r48, %r40;
	mul.wide.u32 	%rd33, %r49, 8;
	add.s64 	%rd34, %rd1, %rd33;
	ld.global.f64 	%fd48, [%rd34];
	fma.rn.f64 	%fd49, %fd47, %fd48, %fd46;
	ld.global.f64 	%fd50, [%rd28+24];
	add.s32 	%r50, %r49, %r40;
	mul.wide.u32 	%rd35, %r50, 8;
	add.s64 	%rd36, %rd1, %rd35;
	ld.global.f64 	%fd51, [%rd36];
	fma.rn.f64 	%fd67, %fd50, %fd51, %fd49;
	add.s32 	%r68, %r68, 4;
$L__BB0_8:
	setp.eq.s32 	%p9, %r34, 0;
	@%p9 bra 	$L__BB0_13;
	setp.eq.s32 	%p10, %r34, 1;
	@%p10 bra 	$L__BB0_11;
	add.s32 	%r51, %r68, %r3;
	mul.wide.s32 	%rd37, %r51, 8;
	add.s64 	%rd38, %rd2, %rd37;
	ld.global.f64 	%fd53, [%rd38];
	mad.lo.s32 	%r52, %r68, %r40, %r2;
	mul.wide.u32 	%rd39, %r52, 8;
	add.s64 	%rd40, %rd1, %rd39;
	ld.global.f64 	%fd54, [%rd40];
	fma.rn.f64 	%fd55, %fd53, %fd54, %fd67;
	ld.global.f64 	%fd56, [%rd38+8];
	add.s32 	%r53, %r52, %r40;
	mul.wide.u32 	%rd41, %r53, 8;
	add.s64 	%rd42, %rd1, %rd41;
	ld.global.f64 	%fd57, [%rd42];
	fma.rn.f64 	%fd67, %fd56, %fd57, %fd55;
	add.s32 	%r68, %r68, 2;
$L__BB0_11:
	and.b32  	%r54, %r40, 1;
	setp.eq.b32 	%p11, %r54, 1;
	not.pred 	%p12, %p11;
	@%p12 bra 	$L__BB0_13;
	add.s32 	%r55, %r68, %r3;
	mul.wide.s32 	%rd43, %r55, 8;
	add.s64 	%rd44, %rd2, %rd43;
	ld.global.f64 	%fd58, [%rd44];
	mad.lo.s32 	%r56, %r68, %r40, %r2;
	mul.wide.u32 	%rd45, %r56, 8;
	add.s64 	%rd46, %rd1, %rd45;
	ld.global.f64 	%fd59, [%rd46];
	fma.rn.f64 	%fd67, %fd58, %fd59, %fd67;
$L__BB0_13:
	ld.param.u64 	%rd50, [_Z16matrixMultKernelPdS_S_iii_param_2];
	mad.lo.s32 	%r57, %r39, %r1, %r2;
	cvta.to.global.u64 	%rd47, %rd50;
	mul.wide.u32 	%rd48, %r57, 8;
	add.s64 	%rd49, %rd47, %rd48;
	st.global.f64 	[%rd49], %fd67;
$L__BB0_14:
	ret;

}


// ===== COMPILED SASS (sm_100) =====

	.target	sm_100

	.elftype	@"ET_EXEC"


//--------------------- .note.nv.tkinfo           --------------------------
	.section	.note.nv.tkinfo,"",@"SHT_NOTE"
	.sectionflags	@"SHF_NOTE_NV_TKINFO"
	.tkinfo
        /*0018*/ 	.word	0x00000002
        /*0030*/ 	.string	""
        /*0030*/ 	.string	"ptxas"
        /*0030*/ 	.string	"Cuda compilation tools, release 13.0, V13.0.88"
        /*0030*/ 	.string	"Build cuda_13.0.r13.0/compiler.36424714_0"
        /*0030*/ 	.string	"-arch sm_100 -m 64 "



//--------------------- .note.nv.cuinfo           --------------------------
	.section	.note.nv.cuinfo,"",@"SHT_NOTE"
	.sectionflags	@"SHF_NOTE_NV_CUINFO"
        /*0018*/ 	.short	0x0002
        /*001a*/ 	.short	0x0064
        /*001c*/ 	.short	0x0082
	.zero		2


//--------------------- .nv.info                  --------------------------
	.section	.nv.info,"",@"SHT_CUDA_INFO"
	.align	4


	//----- nvinfo : EIATTR_REGCOUNT
	.align		4
        /*0000*/ 	.byte	0x04, 0x2f
        /*0002*/ 	.short	(.L_1 - .L_0)
	.align		4
.L_0:
        /*0004*/ 	.word	index@(_Z16matrixMultKernelPdS_S_iii)
        /*0008*/ 	.word	0x00000020


	//----- nvinfo : EIATTR_FRAME_SIZE
	.align		4
.L_1:
        /*000c*/ 	.byte	0x04, 0x11
        /*000e*/ 	.short	(.L_3 - .L_2)
	.align		4
.L_2:
        /*0010*/ 	.word	index@(_Z16matrixMultKernelPdS_S_iii)
        /*0014*/ 	.word	0x00000000


	//----- nvinfo : EIATTR_MIN_STACK_SIZE
	.align		4
.L_3:
        /*0018*/ 	.byte	0x04, 0x12
        /*001a*/ 	.short	(.L_5 - .L_4)
	.align		4
.L_4:
        /*001c*/ 	.word	index@(_Z16matrixMultKernelPdS_S_iii)
        /*0020*/ 	.word	0x00000000
.L_5:


//--------------------- .nv.compat                --------------------------
	.section	.nv.compat,"",@"SHT_CUDA_COMPAT_INFO"
	.align	4
        /*0000*/ 	.byte	0x02, 0x09, 0x00, 0x00, 0x02, 0x02, 0x01, 0x00, 0x02, 0x05, 0x05, 0x00, 0x03, 0x07, 0x01, 0x01
        /*0010*/ 	.byte	0x02, 0x03, 0x00, 0x00, 0x02, 0x06, 0x01, 0x00, 0x04, 0x0b, 0x08, 0x00, 0x01, 0x00, 0x00, 0x00
        /*0020*/ 	.byte	0x00, 0x00, 0x00, 0x00


//--------------------- .nv.info._Z16matrixMultKernelPdS_S_iii --------------------------
	.section	.nv.info._Z16matrixMultKernelPdS_S_iii,"",@"SHT_CUDA_INFO"
	.sectionflags	@""
	.align	4


	//----- nvinfo : EIATTR_CUDA_API_VERSION
	.align		4
        /*0000*/ 	.byte	0x04, 0x37
        /*0002*/ 	.short	(.L_7 - .L_6)
.L_6:
        /*0004*/ 	.word	0x00000082


	//----- nvinfo : EIATTR_KPARAM_INFO
	.align		4
.L_7:
        /*0008*/ 	.byte	0x04, 0x17
        /*000a*/ 	.short	(.L_9 - .L_8)
.L_8:
        /*000c*/ 	.word	0x00000000
        /*0010*/ 	.short	0x0005
        /*0012*/ 	.short	0x0020
        /*0014*/ 	.byte	0x00, 0xf0, 0x11, 0x00


	//----- nvinfo : EIATTR_KPARAM_INFO
	.align		4
.L_9:
        /*0018*/ 	.byte	0x04, 0x17
        /*001a*/ 	.short	(.L_11 - .L_10)
.L_10:
        /*001c*/ 	.word	0x00000000
        /*0020*/ 	.short	0x0004
        /*0022*/ 	.short	0x001c
        /*0024*/ 	.byte	0x00, 0xf0, 0x11, 0x00


	//----- nvinfo : EIATTR_KPARAM_INFO
	.align		4
.L_11:
        /*0028*/ 	.byte	0x04, 0x17
        /*002a*/ 	.short	(.L_13 - .L_12)
.L_12:
        /*002c*/ 	.word	0x00000000
        /*0030*/ 	.short	0x0003
        /*0032*/ 	.short	0x0018
        /*0034*/ 	.byte	0x00, 0xf0, 0x11, 0x00


	//----- nvinfo : EIATTR_KPARAM_INFO
	.align		4
.L_13:
        /*0038*/ 	.byte	0x04, 0x17
        /*003a*/ 	.short	(.L_15 - .L_14)
.L_14:
        /*003c*/ 	.word	0x00000000
        /*0040*/ 	.short	0x0002
        /*0042*/ 	.short	0x0010
        /*0044*/ 	.byte	0x00, 0xf5, 0x21, 0x00


	//----- nvinfo : EIATTR_KPARAM_INFO
	.align		4
.L_15:
        /*0048*/ 	.byte	0x04, 0x17
        /*004a*/ 	.short	(.L_17 - .L_16)
.L_16:
        /*004c*/ 	.word	0x00000000
        /*0050*/ 	.short	0x0001
        /*0052*/ 	.short	0x0008
        /*0054*/ 	.byte	0x00, 0xf5, 0x21, 0x00


	//----- nvinfo : EIATTR_KPARAM_INFO
	.align		4
.L_17:
        /*0058*/ 	.byte	0x04, 0x17
        /*005a*/ 	.short	(.L_19 - .L_18)
.L_18:
        /*005c*/ 	.word	0x00000000
        /*0060*/ 	.short	0x0000
        /*0062*/ 	.short	0x0000
        /*0064*/ 	.byte	0x00, 0xf5, 0x21, 0x00


	//----- nvinfo : EIATTR_SPARSE_MMA_MASK
	.align		4
.L_19:
        /*0068*/ 	.byte	0x03, 0x50
        /*006a*/ 	.short	0x0000


	//----- nvinfo : EIATTR_MAXREG_COUNT
	.align		4
        /*006c*/ 	.byte	0x03, 0x1b
        /*006e*/ 	.short	0x00ff


	//----- nvinfo : EIATTR_MERCURY_ISA_VERSION
	.align		4
        /*0070*/ 	.byte	0x03, 0x5f
        /*0072*/ 	.short	0x0101


	//----- nvinfo : EIATTR_VRC_CTA_INIT_COUNT
	.align		4
        /*0074*/ 	.byte	0x02, 0x4a
	.zero		1
	.zero		1


	//----- nvinfo : EIATTR_EXIT_INSTR_OFFSETS
	.align		4
        /*0078*/ 	.byte	0x04, 0x1c
        /*007a*/ 	.short	(.L_21 - .L_20)


	//   ....[0]....
.L_20:
        /*007c*/ 	.word	0x00000080


	//   ....[1]....
        /*0080*/ 	.word	0x00000c40


	//----- nvinfo : EIATTR_CBANK_PARAM_SIZE
	.align		4
.L_21:
        /*0084*/ 	.byte	0x03, 0x19
        /*0086*/ 	.short	0x0024


	//----- nvinfo : EIATTR_PARAM_CBANK
	.align		4
        /*0088*/ 	.byte	0x04, 0x0a
        /*008a*/ 	.short	(.L_23 - .L_22)
	.align		4
.L_22:
        /*008c*/ 	.word	index@(.nv.constant0._Z16matrixMultKernelPdS_S_iii)
        /*0090*/ 	.short	0x0380
        /*0092*/ 	.short	0x0024


	//----- nvinfo : EIATTR_SW_WAR
	.align		4
.L_23:
        /*0094*/ 	.byte	0x04, 0x36
        /*0096*/ 	.short	(.L_25 - .L_24)
.L_24:
        /*0098*/ 	.word	0x00000008
.L_25:


//--------------------- .nv.callgraph             --------------------------
	.section	.nv.callgraph,"",@"SHT_CUDA_CALLGRAPH"
	.align	4
	.sectionentsize	8
	.align		4
        /*0000*/ 	.word	0x00000000
	.align		4
        /*0004*/ 	.word	0xffffffff
	.align		4
        /*0008*/ 	.word	0x00000000
	.align		4
        /*000c*/ 	.word	0xfffffffe
	.align		4
        /*0010*/ 	.word	0x00000000
	.align		4
        /*0014*/ 	.word	0xfffffffd
	.align		4
        /*0018*/ 	.word	0x00000000
	.align		4
        /*001c*/ 	.word	0xfffffffc


//--------------------- .text._Z16matrixMultKernelPdS_S_iii --------------------------
	.section	.text._Z16matrixMultKernelPdS_S_iii,"ax",@progbits
	.align	128
        .global         _Z16matrixMultKernelPdS_S_iii
        .type           _Z16matrixMultKernelPdS_S_iii,@function
        .size           _Z16matrixMultKernelPdS_S_iii,(.L_x_5 - _Z16matrixMultKernelPdS_S_iii)
        .other          _Z16matrixMultKernelPdS_S_iii,@"STO_CUDA_ENTRY STV_DEFAULT"
_Z16matrixMultKernelPdS_S_iii:
.text._Z16matrixMultKernelPdS_S_iii:
[----:B------:R-:W-:Y:S08]  /*0000*/  LDC R1, c[0x0][0x37c] ;  /* 0x0000df00ff017b82 */ /* 0x000ff00000000800 */
[----:B------:R-:W0:Y:S01]  /*0010*/  S2UR UR7, SR_CTAID.X ;  /* 0x00000000000779c3 */ /* 0x000e220000002500 */
[----:B------:R-:W0:Y:S01]  /*0020*/  LDCU UR4, c[0x0][0x3a0] ;  /* 0x00007400ff0477ac */ /* 0x000e220008000800 */
[----:B------:R-:W1:Y:S06]  /*0030*/  LDCU UR9, c[0x0][0x398] ;  /* 0x00007300ff0977ac */ /* 0x000e6c0008000800 */
[----:B------:R-:W1:Y:S01]  /*0040*/  S2UR UR8, SR_CTAID.Y ;  /* 0x00000000000879c3 */ /* 0x000e620000002600 */
[----:B0-----:R-:W-:-:S04]  /*0050*/  UISETP.GE.AND UP0, UPT, UR7, UR4, UPT ;  /* 0x000000040700728c */ /* 0x001fc8000bf06270 */
[----:B-1----:R-:W-:-:S06]  /*0060*/  UISETP.GE.OR UP0, UPT, UR8, UR9, UP0 ;  /* 0x000000090800728c */ /* 0x002fcc0008706670 */
[----:B------:R-:W-:-:S13]  /*0070*/  PLOP3.LUT P0, PT, PT, PT, UP0, 0x80, 0x8 ;  /* 0x000000000008781c */ /* 0x000fda0003f0f008 */
[----:B------:R-:W-:Y:S05]  /*0080*/  @P0 EXIT ;  /* 0x000000000000094d */ /* 0x000fea0003800000 */
[----:B------:R-:W0:Y:S01]  /*0090*/  LDCU UR11, c[0x0][0x39c] ;  /* 0x00007380ff0b77ac */ /* 0x000e220008000800 */
[----:B------:R-:W1:Y:S01]  /*00a0*/  LDCU.64 UR20, c[0x0][0x358] ;  /* 0x00006b00ff1477ac */ /* 0x000e620008000a00 */
[----:B------:R-:W-:Y:S01]  /*00b0*/  UMOV UR4, URZ ;  /* 0x000000ff00047c82 */ /* 0x000fe20008000000 */
[----:B------:R-:W-:Y:S01]  /*00c0*/  UMOV UR5, URZ ;  /* 0x000000ff00057c82 */ /* 0x000fe20008000000 */
[----:B0-----:R-:W-:-:S09]  /*00d0*/  UISETP.GE.AND UP0, UPT, UR11, 0x1, UPT ;  /* 0x000000010b00788c */ /* 0x001fd2000bf06270 */
[----:B-1----:R-:W-:Y:S05]  /*00e0*/  BRA.U !UP0, `(.L_x_0) ;  /* 0x0000000908b47547 */ /* 0x002fea000b800000 */
[----:B------:R-:W-:Y:S02]  /*00f0*/  UISETP.GE.U32.AND UP0, UPT, UR11, 0x8, UPT ;  /* 0x000000080b00788c */ /* 0x000fe4000bf06070 */
[----:B------:R-:W-:Y:S02]  /*0100*/  UIMAD UR10, UR8, UR9, URZ ;  /* 0x00000009080a72a4 */ /* 0x000fe4000f8e02ff */
[----:B------:R-:W-:Y:S01]  /*0110*/  ULOP3.LUT UR12, UR11, 0x7, URZ, 0xc0, !UPT ;  /* 0x000000070b0c7892 */ /* 0x000fe2000f8ec0ff */
[----:B------:R-:W-:Y:S01]  /*0120*/  UMOV UR4, URZ ;  /* 0x000000ff00047c82 */ /* 0x000fe20008000000 */
[----:B------:R-:W-:Y:S01]  /*0130*/  UMOV UR5, URZ ;  /* 0x000000ff00057c82 */ /* 0x000fe20008000000 */
[----:B------:R-:W-:Y:S02]  /*0140*/  UMOV UR6, URZ ;  /* 0x000000ff00067c82 */ /* 0x000fe40008000000 */
[----:B------:R-:W-:Y:S07]  /*0150*/  BRA.U !UP0, `(.L_x_1) ;  /* 0x0000000508387547 */ /* 0x000fee000b800000 */
[----:B------:R-:W0:Y:S01]  /*0160*/  LDCU.64 UR28, c[0x0][0x388] ;  /* 0x00007100ff1c77ac */ /* 0x000e220008000a00 */
[----:B------:R-:W-:Y:S01]  /*0170*/  IMAD.U32 R0, RZ, RZ, UR10 ;  /* 0x0000000aff007e24 */ /* 0x000fe2000f8e00ff */
[----:B------:R-:W-:Y:S02]  /*0180*/  ULOP3.LUT UR6, UR11, 0x7ffffff8, URZ, 0xc0, !UPT ;  /* 0x7ffffff80b067892 */ /* 0x000fe4000f8ec0ff */
[----:B------:R-:W-:Y:S02]  /*0190*/  UIADD3 UR15, UPT, UPT, UR7, UR11, URZ ;  /* 0x0000000b070f7290 */ /* 0x000fe4000fffe0ff */
[----:B------:R-:W-:Y:S02]  /*01a0*/  USHF.L.U32 UR13, UR11, 0x3, URZ ;  /* 0x000000030b0d7899 */ /* 0x000fe400080006ff */
[----:B------:R-:W-:Y:S02]  /*01b0*/  ULEA UR16, UR11, UR7, 0x1 ;  /* 0x000000070b107291 */ /* 0x000fe4000f8e08ff */
[----:B------:R-:W-:-:S02]  /*01c0*/  UIMAD UR17, UR11, 0x3, UR7 ;  /* 0x000000030b1178a4 */ /* 0x000fc4000f8e0207 */
[----:B------:R-:W-:Y:S02]  /*01d0*/  ULEA UR18, UR11, UR7, 0x2 ;  /* 0x000000070b127291 */ /* 0x000fe4000f8e10ff */
[----:B------:R-:W-:Y:S02]  /*01e0*/  UIMAD UR19, UR11, 0x5, UR7 ;  /* 0x000000050b1378a4 */ /* 0x000fe4000f8e0207 */
[----:B------:R-:W-:Y:S02]  /*01f0*/  UIMAD UR22, UR11, 0x6, UR7 ;  /* 0x000000060b1678a4 */ /* 0x000fe4000f8e0207 */
[----:B------:R-:W-:Y:S02]  /*0200*/  UIMAD UR23, UR11, 0x7, UR7 ;  /* 0x000000070b1778a4 */ /* 0x000fe4000f8e0207 */
[----:B0-----:R-:W-:Y:S02]  /*0210*/  UIMAD.WIDE.U32 UR24, UR7, 0x8, UR28 ;  /* 0x00000008071878a5 */ /* 0x001fe4000f8e001c */
[----:B------:R-:W-:Y:S01]  /*0220*/  UIADD3 UR14, UPT, UPT, -UR6, URZ, URZ ;  /* 0x000000ff060e7290 */ /* 0x000fe2000fffe1ff */
[----:B------:R-:W-:Y:S01]  /*0230*/  UMOV UR4, URZ ;  /* 0x000000ff00047c82 */ /* 0x000fe20008000000 */
[----:B------:R-:W-:-:S10]  /*0240*/  UMOV UR5, URZ ;  /* 0x000000ff00057c82 */ /* 0x000fd40008000000 */
.L_x_2:
[----:B------:R-:W0:Y:S01]  /*0250*/  LDC.64 R10, c[0x0][0x380] ;  /* 0x0000e000ff0a7b82 */ /* 0x000e220000000a00 */
[----:B------:R-:W-:Y:S01]  /*0260*/  IMAD.U32 R8, RZ, RZ, UR24 ;  /* 0x00000018ff087e24 */ /* 0x000fe2000f8e00ff */
[----:B------:R-:W-:Y:S01]  /*0270*/  MOV R9, UR25 ;  /* 0x0000001900097c02 */ /* 0x000fe20008000f00 */
[----:B------:R-:W-:-:S05]  /*0280*/  UIMAD.WIDE.U32 UR26, UR15, 0x8, UR28 ;  /* 0x000000080f1a78a5 */ /* 0x000fca000f8e001c */
[----:B------:R-:W2:Y:S01]  /*0290*/  LDG.E.64 R8, desc[UR20][R8.64] ;  /* 0x0000001408087981 */ /* 0x000ea2000c1e1b00 */
[----:B------:R-:W-:Y:S02]  /*02a0*/  IMAD.U32 R14, RZ, RZ, UR26 ;  /* 0x0000001aff0e7e24 */ /* 0x000fe4000f8e00ff */
[----:B------:R-:W-:Y:S01]  /*02b0*/  IMAD.U32 R15, RZ, RZ, UR27 ;  /* 0x0000001bff0f7e24 */ /* 0x000fe2000f8e00ff */
[----:B------:R-:W-:-:S05]  /*02c0*/  UIMAD.WIDE.U32 UR26, UR16, 0x8, UR28 ;  /* 0x00000008101a78a5 */ /* 0x000fca000f8e001c */
[----:B------:R-:W3:Y:S01]  /*02d0*/  LDG.E.64 R14, desc[UR20][R14.64] ;  /* 0x000000140e0e7981 */ /* 0x000ee2000c1e1b00 */
[----:B0-----:R-:W-:-:S05]  /*02e0*/  IMAD.WIDE R10, R0, 0x8, R10 ;  /* 0x00000008000a7825 */ /* 0x001fca00078e020a */
[----:B------:R-:W2:Y:S01]  /*02f0*/  LDG.E.64 R6, desc[UR20][R10.64] ;  /* 0x000000140a067981 */ /* 0x000ea2000c1e1b00 */
[----:B------:R-:W-:-:S03]  /*0300*/  MOV R16, UR26 ;  /* 0x0000001a00107c02 */ /* 0x000fc60008000f00 */
[----:B------:R-:W3:Y:S01]  /*0310*/  LDG.E.64 R12, desc[UR20][R10.64+0x8] ;  /* 0x000008140a0c7981 */ /* 0x000ee2000c1e1b00 */
[----:B------:R-:W-:-:S03]  /*0320*/  IMAD.U32 R17, RZ, RZ, UR27 ;  /* 0x0000001bff117e24 */ /* 0x000fc6000f8e00ff */
[----:B------:R-:W4:Y:S04]  /*0330*/  LDG.E.64 R18, desc[UR20][R10.64+0x10] ;  /* 0x000010140a127981 */ /* 0x000f28000c1e1b00 */
[----:B------:R-:W4:Y:S01]  /*0340*/  LDG.E.64 R16, desc[UR20][R16.64] ;  /* 0x0000001410107981 */ /* 0x000f22000c1e1b00 */
[----:B------:R-:W-:-:S03]  /*0350*/  UIMAD.WIDE.U32 UR26, UR17, 0x8, UR28 ;  /* 0x00000008111a78a5 */ /* 0x000fc6000f8e001c */
[----:B------:R-:W5:Y:S03]  /*0360*/  LDG.E.64 R4, desc[UR20][R10.64+0x18] ;  /* 0x000018140a047981 */ /* 0x000f66000c1e1b00 */
[----:B------:R-:W-:Y:S01]  /*0370*/  IMAD.U32 R2, RZ, RZ, UR26 ;  /* 0x0000001aff027e24 */ /* 0x000fe2000f8e00ff */
[----:B------:R-:W-:Y:S01]  /*0380*/  MOV R3, UR27 ;  /* 0x0000001b00037c02 */ /* 0x000fe20008000f00 */
[----:B------:R-:W-:-:S05]  /*0390*/  UIMAD.WIDE.U32 UR26, UR18, 0x8, UR28 ;  /* 0x00000008121a78a5 */ /* 0x000fca000f8e001c */
[----:B------:R-:W5:Y:S01]  /*03a0*/  LDG.E.64 R2, desc[UR20][R2.64] ;  /* 0x0000001402027981 */ /* 0x000f62000c1e1b00 */
[----:B------:R-:W-:Y:S02]  /*03b0*/  IMAD.U32 R22, RZ, RZ, UR26 ;  /* 0x0000001aff167e24 */ /* 0x000fe4000f8e00ff */
[----:B------:R-:W-:Y:S01]  /*03c0*/  IMAD.U32 R23, RZ, RZ, UR27 ;  /* 0x0000001bff177e24 */ /* 0x000fe2000f8e00ff */
[----:B------:R-:W-:-:S06]  /*03d0*/  UIMAD.WIDE.U32 UR26, UR19, 0x8, UR28 ;  /* 0x00000008131a78a5 */ /* 0x000fcc000f8e001c */
[----:B------:R-:W-:Y:S01]  /*03e0*/  MOV R26, UR26 ;  /* 0x0000001a001a7c02 */ /* 0x000fe20008000f00 */
[----:B------:R-:W-:Y:S01]  /*03f0*/  IMAD.U32 R27, RZ, RZ, UR27 ;  /* 0x0000001bff1b7e24 */ /* 0x000fe2000f8e00ff */
[----:B--2---:R-:W-:Y:S01]  /*0400*/  DFMA R20, R6, R8, UR4 ;  /* 0x0000000406147e2b */ /* 0x004fe20008000008 */
[----:B------:R-:W2:Y:S04]  /*0410*/  LDG.E.64 R6, desc[UR20][R22.64] ;  /* 0x0000001416067981 */ /* 0x000ea8000c1e1b00 */
[----:B------:R-:W2:Y:S01]  /*0420*/  LDG.E.64 R8, desc[UR20][R10.64+0x20] ;  /* 0x000020140a087981 */ /* 0x000ea2000c1e1b00 */
[----:B------:R-:W-:Y:S02]  /*0430*/  UIMAD.WIDE.U32 UR4, UR22, 0x8, UR28 ;  /* 0x00000008160478a5 */ /* 0x000fe4000f8e001c */
[----:B---3--:R-:W-:Y:S01]  /*0440*/  DFMA R20, R12, R14, R20 ;  /* 0x0000000e0c14722b */ /* 0x008fe20000000014 */
[----:B------:R-:W3:Y:S04]  /*0450*/  LDG.E.64 R14, desc[UR20][R26.64] ;  /* 0x000000141a0e7981 */ /* 0x000ee8000c1e1b00 */
[----:B------:R-:W3:Y:S01]  /*0460*/  LDG.E.64 R12, desc[UR20][R10.64+0x28] ;  /* 0x000028140a0c7981 */ /* 0x000ee2000c1e1b00 */
[----:B------:R-:W-:Y:S01]  /*0470*/  IMAD.U32 R28, RZ, RZ, UR4 ;  /* 0x00000004ff1c7e24 */ /* 0x000fe2000f8e00ff */
[----:B------:R-:W-:Y:S01]  /*0480*/  MOV R29, UR5 ;  /* 0x00000005001d7c02 */ /* 0x000fe20008000f00 */
[----:B------:R-:W-:Y:S01]  /*0490*/  UIMAD.WIDE.U32 UR4, UR23, 0x8, UR28 ;  /* 0x00000008170478a5 */ /* 0x000fe2000f8e001c */
[----:B----4-:R-:W-:Y:S01]  /*04a0*/  DFMA R24, R18, R16, R20 ;  /* 0x000000101218722b */ /* 0x010fe20000000014 */
[----:B------:R-:W4:Y:S04]  /*04b0*/  LDG.E.64 R22, desc[UR20][R10.64+0x38] ;  /* 0x000038140a167981 */ /* 0x000f28000c1e1b00 */
[----:B------:R-:W4:Y:S01]  /*04c0*/  LDG.E.64 R20, desc[UR20][R28.64] ;  /* 0x000000141c147981 */ /* 0x000f22000c1e1b00 */
[----:B------:R-:W-:-:S03]  /*04d0*/  IMAD.U32 R16, RZ, RZ, UR4 ;  /* 0x00000004ff107e24 */ /* 0x000fc6000f8e00ff */
[----:B------:R-:W4:Y:S01]  /*04e0*/  LDG.E.64 R18, desc[UR20][R10.64+0x30] ;  /* 0x000030140a127981 */ /* 0x000f22000c1e1b00 */
[----:B------:R-:W-:-:S06]  /*04f0*/  IMAD.U32 R17, RZ, RZ, UR5 ;  /* 0x00000005ff117e24 */ /* 0x000fcc000f8e00ff */
[----:B------:R-:W4:Y:S01]  /*0500*/  LDG.E.64 R16, desc[UR20][R16.64] ;  /* 0x0000001410107981 */ /* 0x000f22000c1e1b00 */
[----:B-----5:R-:W-:Y:S01]  /*0510*/  DFMA R2, R4, R2, R24 ;  /* 0x000000020402722b */ /* 0x020fe20000000018 */
[----:B------:R-:W-:-:S04]  /*0520*/  UIADD3 UR14, UPT, UPT, UR14, 0x8, URZ ;  /* 0x000000080e0e7890 */ /* 0x000fc8000fffe0ff */
[----:B------:R-:W-:Y:S01]  /*0530*/  UISETP.NE.AND UP0, UPT, UR14, URZ, UPT ;  /* 0x000000ff0e00728c */ /* 0x000fe2000bf05270 */
[----:B------:R-:W-:Y:S01]  /*0540*/  IADD3 R0, PT, PT, R0, 0x8, RZ ;  /* 0x0000000800007810 */ /* 0x000fe20007ffe0ff */
[----:B------:R-:W-:Y:S02]  /*0550*/  UIADD3 UR15, UPT, UPT, UR13, UR15, URZ ;  /* 0x0000000f0d0f7290 */ /* 0x000fe4000fffe0ff */
[----:B------:R-:W-:Y:S02]  /*0560*/  UIADD3 UR16, UPT, UPT, UR13, UR16, URZ ;  /* 0x000000100d107290 */ /* 0x000fe4000fffe0ff */
[----:B------:R-:W-:Y:S02]  /*0570*/  UIADD3 UR17, UPT, UPT, UR13, UR17, URZ ;  /* 0x000000110d117290 */ /* 0x000fe4000fffe0ff */
[----:B------:R-:W-:Y:S02]  /*0580*/  UIADD3 UR18, UPT, UPT, UR13, UR18, URZ ;  /* 0x000000120d127290 */ /* 0x000fe4000fffe0ff */
[----:B------:R-:W-:-:S02]  /*0590*/  UIADD3 UR19, UPT, UPT, UR13, UR19, URZ ;  /* 0x000000130d137290 */ /* 0x000fc4000fffe0ff */
[----:B------:R-:W-:Y:S02]  /*05a0*/  UIADD3 UR22, UPT, UPT, UR13, UR22, URZ ;  /* 0x000000160d167290 */ /* 0x000fe4000fffe0ff */
[----:B------:R-:W-:Y:S02]  /*05b0*/  UIADD3 UR23, UPT, UPT, UR13, UR23, URZ ;  /* 0x000000170d177290 */ /* 0x000fe4000fffe0ff */
[----:B------:R-:W-:Y:S01]  /*05c0*/  UIMAD.WIDE.U32 UR24, UR13, 0x8, UR24 ;  /* 0x000000080d1878a5 */ /* 0x000fe2000f8e0018 */
[----:B--2---:R-:W-:-:S08]  /*05d0*/  DFMA R2, R8, R6, R2 ;  /* 0x000000060802722b */ /* 0x004fd00000000002 */
[----:B---3--:R-:W-:-:S08]  /*05e0*/  DFMA R2, R12, R14, R2 ;  /* 0x0000000e0c02722b */ /* 0x008fd00000000002 */
[----:B----4-:R-:W-:-:S08]  /*05f0*/  DFMA R2, R18, R20, R2 ;  /* 0x000000141202722b */ /* 0x010fd00000000002 */
[----:B------:R-:W-:-:S10]  /*0600*/  DFMA R2, R22, R16, R2 ;  /* 0x000000101602722b */ /* 0x000fd40000000002 */
[----:B------:R-:W-:Y:S02]  /*0610*/  R2UR UR4, R2 ;  /* 0x00000000020472ca */ /* 0x000fe400000e0000 */
[----:B------:R-:W-:Y:S01]  /*0620*/  R2UR UR5, R3 ;  /* 0x00000000030572ca */ /* 0x000fe200000e0000 */
[----:B------:R-:W-:-:S14]  /*0630*/  BRA.U UP0, `(.L_x_2) ;  /* 0xfffffffd00047547 */ /* 0x000fdc000b83ffff */
.L_x_1:
[----:B------:R-:W-:-:S09]  /*0640*/  UISETP.NE.AND UP0, UPT, UR12, URZ, UPT ;  /* 0x000000ff0c00728c */ /* 0x000fd2000bf05270 */
[----:B------:R-:W-:Y:S05]  /*0650*/  BRA.U !UP0, `(.L_x_0) ;  /* 0x0000000508587547 */ /* 0x000fea000b800000 */
[----:B------:R-:W-:Y:S02]  /*0660*/  UISETP.GE.U32.AND UP0, UPT, UR12, 0x4, UPT ;  /* 0x000000040c00788c */ /* 0x000fe4000bf06070 */
[----:B------:R-:W-:-:S04]  /*0670*/  ULOP3.LUT UR18, UR11, 0x3, URZ, 0xc0, !UPT ;  /* 0x000000030b127892 */ /* 0x000fc8000f8ec0ff */
[----:B------:R-:W-:-:S03]  /*0680*/  UISETP.NE.AND UP1, UPT, UR18, URZ, UPT ;  /* 0x000000ff1200728c */ /* 0x000fc6000bf25270 */
[----:B------:R-:W-:Y:S08]  /*0690*/  BRA.U !UP0, `(.L_x_3) ;  /* 0x0000000108907547 */ /* 0x000ff0000b800000 */
[----:B------:R-:W0:Y:S01]  /*06a0*/  LDCU.128 UR12, c[0x0][0x380] ;  /* 0x00007000ff0c77ac */ /* 0x000e220008000c00 */
[----:B------:R-:W-:Y:S02]  /*06b0*/  UIMAD UR17, UR6, UR11, UR7 ;  /* 0x0000000b061172a4 */ /* 0x000fe4000f8e0207 */
[----:B------:R-:W-:Y:S02]  /*06c0*/  UIADD3 UR16, UPT, UPT, UR10, UR6, URZ ;  /* 0x000000060a107290 */ /* 0x000fe4000fffe0ff */
[----:B0-----:R-:W-:Y:S02]  /*06d0*/  UIMAD.WIDE.U32 UR22, UR17, 0x8, UR14 ;  /* 0x00000008111678a5 */ /* 0x001fe4000f8e000e */
[----:B------:R-:W-:Y:S02]  /*06e0*/  UIMAD.WIDE UR12, UR16, 0x8, UR12 ;  /* 0x00000008100c78a5 */ /* 0x000fe4000f8e020c */
[----:B------:R-:W-:Y:S02]  /*06f0*/  UIADD3 UR17, UPT, UPT, UR17, UR11, URZ ;  /* 0x0000000b11117290 */ /* 0x000fe4000fffe0ff */
[----:B------:R-:W-:-:S02]  /*0700*/  IMAD.U32 R4, RZ, RZ, UR22 ;  /* 0x00000016ff047e24 */ /* 0x000fc4000f8e00ff */
[----:B------:R-:W-:Y:S01]  /*0710*/  IMAD.U32 R5, RZ, RZ, UR23 ;  /* 0x00000017ff057e24 */ /* 0x000fe2000f8e00ff */
[----:B------:R-:W-:Y:S01]  /*0720*/  MOV R18, UR12 ;  /* 0x0000000c00127c02 */ /* 0x000fe20008000f00 */
[----:B------:R-:W-:Y:S01]  /*0730*/  IMAD.U32 R19, RZ, RZ, UR13 ;  /* 0x0000000dff137e24 */ /* 0x000fe2000f8e00ff */
[----:B------:R-:W-:Y:S02]  /*0740*/  UIMAD.WIDE.U32 UR12, UR17, 0x8, UR14 ;  /* 0x00000008110c78a5 */ /* 0x000fe4000f8e000e */
[----:B------:R-:W-:Y:S01]  /*0750*/  UIADD3 UR17, UPT, UPT, UR17, UR11, URZ ;  /* 0x0000000b11117290 */ /* 0x000fe2000fffe0ff */
[----:B------:R-:W2:Y:S04]  /*0760*/  LDG.E.64 R4, desc[UR20][R4.64] ;  /* 0x0000001404047981 */ /* 0x000ea8000c1e1b00 */
[----:B------:R-:W2:Y:S01]  /*0770*/  LDG.E.64 R2, desc[UR20][R18.64] ;  /* 0x0000001412027981 */ /* 0x000ea2000c1e1b00 */
[----:B------:R-:W-:Y:S01]  /*0780*/  IMAD.U32 R8, RZ, RZ, UR12 ;  /* 0x0000000cff087e24 */ /* 0x000fe2000f8e00ff */
[----:B------:R-:W-:Y:S01]  /*0790*/  MOV R9, UR13 ;  /* 0x0000000d00097c02 */ /* 0x000fe20008000f00 */
[----:B------:R-:W-:Y:S01]  /*07a0*/  UIMAD.WIDE.U32 UR12, UR17, 0x8, UR14 ;  /* 0x00000008110c78a5 */ /* 0x000fe2000f8e000e */
[----:B------:R-:W3:Y:S01]  /*07b0*/  LDG.E.64 R6, desc[UR20][R18.64+0x8] ;  /* 0x0000081412067981 */ /* 0x000ee2000c1e1b00 */
[----:B------:R-:W-:-:S03]  /*07c0*/  UIADD3 UR17, UPT, UPT, UR17, UR11, URZ ;  /* 0x0000000b11117290 */ /* 0x000fc6000fffe0ff */
[----:B------:R-:W3:Y:S01]  /*07d0*/  LDG.E.64 R8, desc[UR20][R8.64] ;  /* 0x0000001408087981 */ /* 0x000ee2000c1e1b00 */
[----:B------:R-:W-:Y:S01]  /*07e0*/  IMAD.U32 R12, RZ, RZ, UR12 ;  /* 0x0000000cff0c7e24 */ /* 0x000fe2000f8e00ff */
[----:B------:R-:W-:Y:S01]  /*07f0*/  MOV R13, UR13 ;  /* 0x0000000d000d7c02 */ /* 0x000fe20008000f00 */
[----:B------:R-:W-:Y:S01]  /*0800*/  UIMAD.WIDE.U32 UR14, UR17, 0x8, UR14 ;  /* 0x00000008110e78a5 */ /* 0x000fe2000f8e000e */
[----:B------:R-:W4:Y:S04]  /*0810*/  LDG.E.64 R10, desc[UR20][R18.64+0x10] ;  /* 0x00001014120a7981 */ /* 0x000f28000c1e1b00 */
[----:B------:R-:W4:Y:S01]  /*0820*/  LDG.E.64 R12, desc[UR20][R12.64] ;  /* 0x000000140c0c7981 */ /* 0x000f22000c1e1b00 */
[----:B------:R-:W-:Y:S01]  /*0830*/  IMAD.U32 R16, RZ, RZ, UR14 ;  /* 0x0000000eff107e24 */ /* 0x000fe2000f8e00ff */
[----:B------:R-:W-:-:S02]  /*0840*/  MOV R17, UR15 ;  /* 0x0000000f00117c02 */ /* 0x000fc40008000f00 */
[----:B------:R-:W5:Y:S04]  /*0850*/  LDG.E.64 R14, desc[UR20][R18.64+0x18] ;  /* 0x00001814120e7981 */ /* 0x000f68000c1e1b00 */
[----:B------:R-:W5:Y:S01]  /*0860*/  LDG.E.64 R16, desc[UR20][R16.64] ;  /* 0x0000001410107981 */ /* 0x000f62000c1e1b00 */
[----:B------:R-:W-:Y:S01]  /*0870*/  UIADD3 UR6, UPT, UPT, UR6, 0x4, URZ ;  /* 0x0000000406067890 */ /* 0x000fe2000fffe0ff */
[----:B--2---:R-:W-:-:S08]  /*0880*/  DFMA R2, R2, R4, UR4 ;  /* 0x0000000402027e2b */ /* 0x004fd00008000004 */
[----:B---3--:R-:W-:-:S08]  /*0890*/  DFMA R2, R6, R8, R2 ;  /* 0x000000080602722b */ /* 0x008fd00000000002 */
[----:B----4-:R-:W-:-:S08]  /*08a0*/  DFMA R2, R10, R12, R2 ;  /* 0x0000000c0a02722b */ /* 0x010fd00000000002 */
[----:B-----5:R-:W-:-:S10]  /*08b0*/  DFMA R2, R14, R16, R2 ;  /* 0x000000100e02722b */ /* 0x020fd40000000002 */
[----:B------:R-:W-:Y:S02]  /*08c0*/  R2UR UR4, R2 ;  /* 0x00000000020472ca */ /* 0x000fe400000e0000 */
[----:B------:R-:W-:-:S15]  /*08d0*/  R2UR UR5, R3 ;  /* 0x00000000030572ca */ /* 0x000fde00000e0000 */
.L_x_3:
[----:B------:R-:W-:Y:S05]  /*08e0*/  BRA.U !UP1, `(.L_x_0) ;  /* 0x0000000109b47547 */ /* 0x000fea000b800000 */
[----:B------:R-:W-:Y:S02]  /*08f0*/  UISETP.NE.AND UP0, UPT, UR18, 0x1, UPT ;  /* 0x000000011200788c */ /* 0x000fe4000bf05270 */
[----:B------:R-:W-:-:S04]  /*0900*/  ULOP3.LUT UR18, UR11, 0x1, URZ, 0xc0, !UPT ;  /* 0x000000010b127892 */ /* 0x000fc8000f8ec0ff */
[----:B------:R-:W-:Y:S01]  /*0910*/  PLOP3.LUT P0, PT, PT, PT, UP0, 0x80, 0x8 ;  /* 0x000000000008781c */ /* 0x000fe20003f0f008 */
[----:B------:R-:W-:-:S04]  /*0920*/  UISETP.NE.U32.AND UP1, UPT, UR18, 0x1, UPT ;  /* 0x000000011200788c */ /* 0x000fc8000bf25070 */
[----:B------:R-:W0:Y:S01]  /*0930*/  @UP0 LDCU.128 UR12, c[0x0][0x380] ;  /* 0x00007000ff0c07ac */ /* 0x000e220008000c00 */
[----:B------:R-:W-:Y:S02]  /*0940*/  @UP0 UIMAD UR17, UR6, UR11, UR7 ;  /* 0x0000000b061102a4 */ /* 0x000fe4000f8e0207 */
[----:B------:R-:W-:Y:S02]  /*0950*/  @UP0 UIADD3 UR16, UPT, UPT, UR10, UR6, URZ ;  /* 0x000000060a100290 */ /* 0x000fe4000fffe0ff */
[----:B0-----:R-:W-:Y:S02]  /*0960*/  @UP0 UIMAD.WIDE.U32 UR22, UR17, 0x8, UR14 ;  /* 0x00000008111608a5 */ /* 0x001fe4000f8e000e */
[----:B------:R-:W-:Y:S02]  /*0970*/  @UP0 UIMAD.WIDE UR12, UR16, 0x8, UR12 ;  /* 0x00000008100c08a5 */ /* 0x000fe4000f8e020c */
[----:B------:R-:W-:Y:S02]  /*0980*/  @UP0 UIADD3 UR17, UPT, UPT, UR17, UR11, URZ ;  /* 0x0000000b11110290 */ /* 0x000fe4000fffe0ff */
[----:B------:R-:W-:Y:S01]  /*0990*/  IMAD.U32 R8, RZ, RZ, UR22 ;  /* 0x00000016ff087e24 */ /* 0x000fe2000f8e00ff */
[----:B------:R-:W-:Y:S01]  /*09a0*/  MOV R9, UR23 ;  /* 0x0000001700097c02 */ /* 0x000fe20008000f00 */
[----:B------:R-:W-:Y:S01]  /*09b0*/  IMAD.U32 R4, RZ, RZ, UR12 ;  /* 0x0000000cff047e24 */ /* 0x000fe2000f8e00ff */
[----:B------:R-:W-:Y:S01]  /*09c0*/  MOV R5, UR13 ;  /* 0x0000000d00057c02 */ /* 0x000fe20008000f00 */
[----:B------:R-:W-:-:S03]  /*09d0*/  @UP0 UIMAD.WIDE.U32 UR14, UR17, 0x8, UR14 ;  /* 0x00000008110e08a5 */ /* 0x000fc6000f8e000e */
[----:B------:R-:W2:Y:S02]  /*09e0*/  @P0 LDG.E.64 R8, desc[UR20][R8.64] ;  /* 0x0000001408080981 */ /* 0x000ea4000c1e1b00 */
[----:B------:R-:W0:Y:S02]  /*09f0*/  @!UP1 LDCU.128 UR16, c[0x0][0x380] ;  /* 0x00007000ff1097ac */ /* 0x000e240008000c00 */
[----:B------:R-:W2:Y:S01]  /*0a00*/  @P0 LDG.E.64 R6, desc[UR20][R4.64] ;  /* 0x0000001404060981 */ /* 0x000ea2000c1e1b00 */
[----:B------:R-:W-:Y:S01]  /*0a10*/  IMAD.U32 R12, RZ, RZ, UR14 ;  /* 0x0000000eff0c7e24 */ /* 0x000fe2000f8e00ff */
[----:B------:R-:W-:Y:S02]  /*0a20*/  MOV R13, UR15 ;  /* 0x0000000f000d7c02 */ /* 0x000fe40008000f00 */
[----:B------:R-:W3:Y:S04]  /*0a30*/  @P0 LDG.E.64 R10, desc[UR20][R4.64+0x8] ;  /* 0x00000814040a0981 */ /* 0x000ee8000c1e1b00 */
[----:B------:R-:W3:Y:S01]  /*0a40*/  @P0 LDG.E.64 R12, desc[UR20][R12.64] ;  /* 0x000000140c0c0981 */ /* 0x000ee2000c1e1b00 */
[----:B------:R-:W-:Y:S01]  /*0a50*/  @UP0 UIADD3 UR6, UPT, UPT, UR6, 0x2, URZ ;  /* 0x0000000206060890 */ /* 0x000fe2000fffe0ff */
[----:B------:R-:W-:-:S03]  /*0a60*/  PLOP3.LUT P1, PT, PT, PT, UP1, 0x80, 0x8 ;  /* 0x000000000008781c */ /* 0x000fc60003f2f018 */
[----:B------:R-:W-:Y:S02]  /*0a70*/  @!UP1 UIADD3 UR10, UPT, UPT, UR10, UR6, URZ ;  /* 0x000000060a0a9290 */ /* 0x000fe4000fffe0ff */
[----:B------:R-:W-:Y:S02]  /*0a80*/  @!UP1 UIMAD UR12, UR6, UR11, UR7 ;  /* 0x0000000b060c92a4 */ /* 0x000fe4000f8e0207 */
[----:B0-----:R-:W-:Y:S02]  /*0a90*/  @!UP1 UIMAD.WIDE UR10, UR10, 0x8, UR16 ;  /* 0x000000080a0a98a5 */ /* 0x001fe4000f8e0210 */
[----:B------:R-:W-:-:S04]  /*0aa0*/  @!UP1 UIMAD.WIDE.U32 UR12, UR12, 0x8, UR18 ;  /* 0x000000080c0c98a5 */ /* 0x000fc8000f8e0012 */
[----:B------:R-:W-:Y:S01]  /*0ab0*/  IMAD.U32 R2, RZ, RZ, UR10 ;  /* 0x0000000aff027e24 */ /* 0x000fe2000f8e00ff */
[----:B------:R-:W-:Y:S01]  /*0ac0*/  MOV R3, UR11 ;  /* 0x0000000b00037c02 */ /* 0x000fe20008000f00 */
[----:B------:R-:W-:Y:S01]  /*0ad0*/  IMAD.U32 R14, RZ, RZ, UR12 ;  /* 0x0000000cff0e7e24 */ /* 0x000fe2000f8e00ff */
[----:B------:R-:W-:-:S04]  /*0ae0*/  MOV R15, UR13 ;  /* 0x0000000d000f7c02 */ /* 0x000fc80008000f00 */
[----:B------:R-:W4:Y:S04]  /*0af0*/  @!P1 LDG.E.64 R2, desc[UR20][R2.64] ;  /* 0x0000001402029981 */ /* 0x000f28000c1e1b00 */
[----:B------:R-:W4:Y:S01]  /*0b00*/  @!P1 LDG.E.64 R4, desc[UR20][R14.64] ;  /* 0x000000140e049981 */ /* 0x000f22000c1e1b00 */
[----:B--2---:R-:W-:-:S08]  /*0b10*/  @P0 DFMA R6, R6, R8, UR4 ;  /* 0x0000000406060e2b */ /* 0x004fd00008000008 */
[----:B---3--:R-:W-:-:S10]  /*0b20*/  @P0 DFMA R6, R10, R12, R6 ;  /* 0x0000000c0a06022b */ /* 0x008fd40000000006 */
[----:B------:R-:W-:Y:S02]  /*0b30*/  @P0 R2UR UR10, R6 ;  /* 0x00000000060a02ca */ /* 0x000fe400000e0000 */
[----:B------:R-:W-:-:S11]  /*0b40*/  @P0 R2UR UR11, R7 ;  /* 0x00000000070b02ca */ /* 0x000fd600000e0000 */
[----:B------:R-:W-:Y:S02]  /*0b50*/  @UP0 UMOV UR4, UR10 ;  /* 0x0000000a00040c82 */ /* 0x000fe40008000000 */
[----:B------:R-:W-:Y:S02]  /*0b60*/  @UP0 UMOV UR5, UR11 ;  /* 0x0000000b00050c82 */ /* 0x000fe40008000000 */
[----:B----4-:R-:W-:-:S10]  /*0b70*/  @!P1 DFMA R4, R2, R4, UR4 ;  /* 0x0000000402049e2b */ /* 0x010fd40008000004 */
[----:B------:R-:W-:Y:S02]  /*0b80*/  @!P1 R2UR UR10, R4 ;  /* 0x00000000040a92ca */ /* 0x000fe400000e0000 */
[----:B------:R-:W-:-:S11]  /*0b90*/  @!P1 R2UR UR11, R5 ;  /* 0x00000000050b92ca */ /* 0x000fd600000e0000 */
[----:B------:R-:W-:Y:S02]  /*0ba0*/  @!UP1 UMOV UR4, UR10 ;  /* 0x0000000a00049c82 */ /* 0x000fe40008000000 */
[----:B------:R-:W-:-:S05]  /*0bb0*/  @!UP1 UMOV UR5, UR11 ;  /* 0x0000000b00059c82 */ /* 0x000fca0008000000 */
.L_x_0:
[----:B------:R-:W0:Y:S01]  /*0bc0*/  LDCU.64 UR10, c[0x0][0x390] ;  /* 0x00007200ff0a77ac */ /* 0x000e220008000a00 */
[----:B------:R-:W-:Y:S01]  /*0bd0*/  IMAD.U32 R4, RZ, RZ, UR4 ;  /* 0x00000004ff047e24 */ /* 0x000fe2000f8e00ff */
[----:B------:R-:W-:Y:S01]  /*0be0*/  MOV R5, UR5 ;  /* 0x0000000500057c02 */ /* 0x000fe20008000f00 */
[----:B------:R-:W-:-:S04]  /*0bf0*/  UIMAD UR7, UR8, UR9, UR7 ;  /* 0x00000009080772a4 */ /* 0x000fc8000f8e0207 */
[----:B0-----:R-:W-:-:S06]  /*0c00*/  UIMAD.WIDE.U32 UR6, UR7, 0x8, UR10 ;  /* 0x00000008070678a5 */ /* 0x001fcc000f8e000a */
[----:B------:R-:W-:Y:S01]  /*0c10*/  IMAD.U32 R2, RZ, RZ, UR6 ;  /* 0x00000006ff027e24 */ /* 0x000fe2000f8e00ff */
[----:B------:R-:W-:-:S05]  /*0c20*/  MOV R3, UR7 ;  /* 0x0000000700037c02 */ /* 0x000fca0008000f00 */
[----:B------:R-:W-:Y:S01]  /*0c30*/  STG.E.64 desc[UR20][R2.64], R4 ;  /* 0x0000000402007986 */ /* 0x000fe2000c101b14 */
[----:B------:R-:W-:Y:S05]  /*0c40*/  EXIT ;  /* 0x000000000000794d */ /* 0x000fea0003800000 */
.L_x_4:
[----:B------:R-:W-:-:S00]  /*0c50*/  BRA `(.L_x_4) ;  /* 0xfffffffc00fc7947 */ /* 0x000fc0000383ffff */
[----:B------:R-:W-:-:S00]  /*0c60*/  NOP ;  /* 0x0000000000007918 */ /* 0x000fc00000000000 */
        /* <DEDUP_REMOVED lines=9> */
.L_x_5:


//--------------------- .nv.shared.reserved.0     --------------------------
	.section	.nv.shared.reserved.0,"aw",@nobits
	.weak		__nv_reservedSMEM_offset_0_alias
	.size		__nv_reservedSMEM_offset_0_alias, 0, 64
	.other		__nv_reservedSMEM_offset_0_alias,@"STO_CUDA_RESERVED_SHARED STV_DEFAULT"
__nv_reservedSMEM_offset_0_alias:
	.zero		0
	.zero		64


//--------------------- .nv.constant0._Z16matrixMultKernelPdS_S_iii --------------------------
	.section	.nv.constant0._Z16matrixMultKernelPdS_S_iii,"a",@progbits
	.sectionflags	@""
	.align	4
.nv.constant0._Z16matrixMultKernelPdS_S_iii:
	.zero		932


//--------------------- SYMBOLS --------------------------

	.type		.nv.reservedSmem.offset0,@object
	.size		.nv.reservedSmem.offset0,0x4
